//
// Generated by NVIDIA NVVM Compiler
//
// Compiler Build ID: CL-36424714
// Cuda compilation tools, release 13.0, V13.0.88
// Based on NVVM 20.0.0
//

.version 9.0
.target sm_100
.address_size 64

	// .globl	_Z12testValidityv
.extern .func  (.param .b32 func_retval0) vprintf
(
	.param .b64 vprintf_param_0,
	.param .b64 vprintf_param_1
)
;
.global .attribute(.managed) .align 8 .u64 start_A = 190300000000000;
.global .attribute(.managed) .align 8 .u64 end_A = 19040000000000;
.global .attribute(.managed) .align 8 .u64 default_B;
.global .attribute(.managed) .align 8 .u64 default_C;
.global .attribute(.managed) .align 4 .b8 program[64] = {2, 0, 0, 0, 4, 0, 0, 0, 1, 0, 0, 0, 2, 0, 0, 0, 7, 0, 0, 0, 5, 0, 0, 0, 0, 0, 0, 0, 3, 0, 0, 0, 4, 0, 0, 0, 7, 0, 0, 0, 1, 0, 0, 0, 7, 0, 0, 0, 5, 0, 0, 0, 5, 0, 0, 0, 3};
.global .align 1 .b8 $str[45] = {82, 101, 97, 99, 104, 101, 100, 58, 32, 37, 108, 108, 100, 44, 32, 37, 100, 44, 32, 37, 100, 44, 32, 37, 100, 44, 32, 37, 100, 44, 32, 37, 100, 44, 32, 37, 100, 44, 32, 37, 108, 108, 100, 10};
.global .align 1 .b8 $str$1[16] = {83, 111, 108, 117, 116, 105, 111, 110, 58, 32, 37, 108, 108, 100, 10};

.visible .entry _Z12testValidityv()
{
	.local .align 16 .b8 	__local_depot0[112];
	.reg .b64 	%SP;
	.reg .b64 	%SPL;
	.reg .pred 	%p<51>;
	.reg .b32 	%r<69>;
	.reg .b64 	%rd<80>;

	mov.u64 	%SPL, __local_depot0;
	cvta.local.u64 	%SP, %SPL;
	add.u64 	%rd1, %SPL, 0;
	add.u64 	%rd33, %SP, 64;
	add.u64 	%rd2, %SPL, 64;
	mov.u32 	%r1, %ctaid.y;
	mov.u32 	%r15, %nctaid.x;
	mov.u32 	%r2, %ctaid.x;
	mad.lo.s32 	%r16, %r1, %r15, %r2;
	mov.u32 	%r3, %ntid.x;
	mov.u32 	%r4, %ntid.y;
	mul.lo.s32 	%r17, %r3, %r4;
	mul.wide.u32 	%rd34, %r16, %r17;
	mov.u32 	%r5, %tid.y;
	mov.u32 	%r6, %tid.x;
	mad.lo.s32 	%r18, %r5, %r3, %r6;
	cvt.u64.u32 	%rd35, %r18;
	add.s64 	%rd3, %rd34, %rd35;
	ld.global.u64 	%rd36, [start_A];
	add.s64 	%rd4, %rd36, %rd3;
	mad.lo.s64 	%rd37, %rd4, -8194354213138031507, 4722366482432;
	mov.b64 	{%r19, %r20}, %rd37;
	shf.r.wrap.b32 	%r21, %r20, %r19, 9;
	shf.r.wrap.b32 	%r22, %r19, %r20, 9;
	mov.b64 	%rd38, {%r22, %r21};
	setp.gt.u64 	%p1, %rd38, 18446744072;
	@%p1 bra 	$L__BB0_2;
	st.local.u64 	[%rd2], %rd4;
	st.local.v2.u32 	[%rd2+8], {%r6, %r5};
	st.local.v2.u32 	[%rd2+16], {%r2, %r1};
	st.local.v2.u32 	[%rd2+24], {%r3, %r4};
	st.local.u64 	[%rd2+32], %rd3;
	mov.u64 	%rd39, $str;
	cvta.global.u64 	%rd40, %rd39;
	{ // callseq 0, 0
	.param .b64 param0;
	st.param.b64 	[param0], %rd40;
	.param .b64 param1;
	st.param.b64 	[param1], %rd33;
	.param .b32 retval0;
	call.uni (retval0), 
	vprintf, 
	(
	param0, 
	param1
	);
	ld.param.b32 	%r23, [retval0];
	} // callseq 0
$L__BB0_2:
	ld.global.u64 	%rd75, [default_B];
	mov.b32 	%r64, 0;
	ld.global.u64 	%rd76, [default_C];
	mov.u64 	%rd43, program;
	mov.u32 	%r66, %r64;
	mov.u64 	%rd9, %rd4;
$L__BB0_3:
	mul.wide.s32 	%rd42, %r64, 4;
	add.s64 	%rd44, %rd43, %rd42;
	ld.global.u32 	%r26, [%rd44];
	ld.global.u32 	%r9, [%rd44+4];
	setp.gt.s32 	%p2, %r26, 3;
	@%p2 bra 	$L__BB0_11;
	setp.gt.s32 	%p8, %r26, 1;
	@%p8 bra 	$L__BB0_8;
	setp.eq.s32 	%p11, %r26, 0;
	@%p11 bra 	$L__BB0_22;
	setp.eq.s32 	%p12, %r26, 1;
	mov.u64 	%rd74, %rd9;
	@%p12 bra 	$L__BB0_7;
	bra.uni 	$L__BB0_47;
$L__BB0_7:
	cvt.s64.s32 	%rd61, %r9;
	xor.b64  	%rd75, %rd75, %rd61;
	mov.u64 	%rd74, %rd9;
	bra.uni 	$L__BB0_47;
$L__BB0_8:
	setp.eq.s32 	%p9, %r26, 2;
	@%p9 bra 	$L__BB0_28;
	setp.eq.s32 	%p10, %r26, 3;
	mov.u64 	%rd74, %rd9;
	@%p10 bra 	$L__BB0_10;
	bra.uni 	$L__BB0_47;
$L__BB0_10:
	setp.eq.s64 	%p25, %rd9, 0;
	mov.b64 	%rd74, 0;
	@%p25 bra 	$L__BB0_47;
	bra.uni 	$L__BB0_48;
$L__BB0_11:
	setp.gt.s32 	%p3, %r26, 5;
	@%p3 bra 	$L__BB0_17;
	setp.eq.s32 	%p6, %r26, 4;
	@%p6 bra 	$L__BB0_34;
	setp.eq.s32 	%p7, %r26, 5;
	mov.u64 	%rd74, %rd9;
	@%p7 bra 	$L__BB0_14;
	bra.uni 	$L__BB0_47;
$L__BB0_14:
	setp.lt.s32 	%p21, %r9, 4;
	cvt.s64.s32 	%rd71, %r9;
	@%p21 bra 	$L__BB0_37;
	setp.eq.s32 	%p22, %r9, 4;
	mov.u64 	%rd71, %rd9;
	@%p22 bra 	$L__BB0_37;
	setp.eq.s32 	%p23, %r9, 6;
	mov.u64 	%rd71, %rd76;
	@%p23 bra 	$L__BB0_37;
	bra.uni 	$L__BB0_35;
$L__BB0_17:
	setp.eq.s32 	%p4, %r26, 6;
	@%p4 bra 	$L__BB0_38;
	setp.eq.s32 	%p5, %r26, 7;
	mov.u64 	%rd74, %rd9;
	@%p5 bra 	$L__BB0_19;
	bra.uni 	$L__BB0_47;
$L__BB0_19:
	setp.lt.s32 	%p13, %r9, 4;
	cvt.s64.s32 	%rd73, %r9;
	@%p13 bra 	$L__BB0_46;
	setp.eq.s32 	%p14, %r9, 4;
	mov.u64 	%rd73, %rd9;
	@%p14 bra 	$L__BB0_46;
	setp.eq.s32 	%p15, %r9, 6;
	mov.u64 	%rd73, %rd76;
	@%p15 bra 	$L__BB0_46;
	bra.uni 	$L__BB0_44;
$L__BB0_22:
	setp.lt.s32 	%p30, %r9, 4;
	cvt.s64.s32 	%rd69, %r9;
	@%p30 bra 	$L__BB0_27;
	setp.eq.s32 	%p31, %r9, 4;
	mov.u64 	%rd69, %rd9;
	@%p31 bra 	$L__BB0_27;
	setp.eq.s32 	%p32, %r9, 6;
	mov.u64 	%rd69, %rd76;
	@%p32 bra 	$L__BB0_27;
	setp.ne.s32 	%p33, %r9, 5;
	mov.u64 	%rd69, %rd75;
	@%p33 bra 	$L__BB0_26;
	bra.uni 	$L__BB0_27;
$L__BB0_26:
	mov.b64 	%rd69, -1;
$L__BB0_27:
	cvt.u32.u64 	%r29, %rd69;
	shr.s64 	%rd74, %rd9, %r29;
	bra.uni 	$L__BB0_47;
$L__BB0_28:
	setp.lt.s32 	%p26, %r9, 4;
	cvt.s64.s32 	%rd70, %r9;
	@%p26 bra 	$L__BB0_33;
	setp.eq.s32 	%p27, %r9, 4;
	mov.u64 	%rd70, %rd9;
	@%p27 bra 	$L__BB0_33;
	setp.eq.s32 	%p28, %r9, 6;
	mov.u64 	%rd70, %rd76;
	@%p28 bra 	$L__BB0_33;
	setp.ne.s32 	%p29, %r9, 5;
	mov.u64 	%rd70, %rd75;
	@%p29 bra 	$L__BB0_32;
	bra.uni 	$L__BB0_33;
$L__BB0_32:
	mov.b64 	%rd70, -1;
$L__BB0_33:
	shr.s64 	%rd57, %rd70, 63;
	shr.u64 	%rd58, %rd57, 61;
	add.s64 	%rd59, %rd70, %rd58;
	and.b64  	%rd60, %rd59, -8;
	sub.s64 	%rd75, %rd70, %rd60;
	mov.u64 	%rd74, %rd9;
	bra.uni 	$L__BB0_47;
$L__BB0_34:
	xor.b64  	%rd75, %rd76, %rd75;
	mov.u64 	%rd74, %rd9;
	bra.uni 	$L__BB0_47;
$L__BB0_35:
	setp.ne.s32 	%p24, %r9, 5;
	mov.u64 	%rd71, %rd75;
	@%p24 bra 	$L__BB0_36;
	bra.uni 	$L__BB0_37;
$L__BB0_36:
	mov.b64 	%rd71, -1;
$L__BB0_37:
	shr.s64 	%rd48, %rd71, 63;
	shr.u64 	%rd49, %rd48, 61;
	add.s64 	%rd50, %rd71, %rd49;
	and.b64  	%rd51, %rd50, 4294967288;
	sub.s64 	%rd52, %rd71, %rd51;
	add.s32 	%r10, %r66, 1;
	mul.wide.s32 	%rd53, %r66, 4;
	add.s64 	%rd54, %rd1, %rd53;
	st.local.u32 	[%rd54], %rd52;
	mov.u64 	%rd74, %rd9;
	mov.u32 	%r66, %r10;
	bra.uni 	$L__BB0_47;
$L__BB0_38:
	setp.lt.s32 	%p17, %r9, 4;
	cvt.s64.s32 	%rd72, %r9;
	@%p17 bra 	$L__BB0_43;
	setp.eq.s32 	%p18, %r9, 4;
	mov.u64 	%rd72, %rd9;
	@%p18 bra 	$L__BB0_43;
	setp.eq.s32 	%p19, %r9, 6;
	mov.u64 	%rd72, %rd76;
	@%p19 bra 	$L__BB0_43;
	setp.ne.s32 	%p20, %r9, 5;
	mov.u64 	%rd72, %rd75;
	@%p20 bra 	$L__BB0_42;
	bra.uni 	$L__BB0_43;
$L__BB0_42:
	mov.b64 	%rd72, -1;
$L__BB0_43:
	cvt.u32.u64 	%r28, %rd72;
	shr.s64 	%rd75, %rd9, %r28;
	mov.u64 	%rd74, %rd9;
	bra.uni 	$L__BB0_47;
$L__BB0_44:
	setp.ne.s32 	%p16, %r9, 5;
	mov.u64 	%rd73, %rd75;
	@%p16 bra 	$L__BB0_45;
	bra.uni 	$L__BB0_46;
$L__BB0_45:
	mov.b64 	%rd73, -1;
$L__BB0_46:
	cvt.u32.u64 	%r27, %rd73;
	shr.s64 	%rd76, %rd9, %r27;
	mov.u64 	%rd74, %rd9;
$L__BB0_47:
	add.s32 	%r9, %r64, 2;
	mov.u64 	%rd9, %rd74;
$L__BB0_48:
	setp.lt.s32 	%p34, %r9, 16;
	mov.u32 	%r64, %r9;
	@%p34 bra 	$L__BB0_3;
	ld.local.u32 	%r30, [%rd1];
	ld.global.u32 	%r31, [program];
	setp.eq.s32 	%p35, %r30, %r31;
	@%p35 bra 	$L__BB0_50;
	bra.uni 	$L__BB0_66;
$L__BB0_50:
	ld.local.u32 	%r32, [%rd1+4];
	ld.global.u32 	%r33, [program+4];
	setp.ne.s32 	%p36, %r32, %r33;
	@%p36 bra 	$L__BB0_66;
	ld.local.u32 	%r34, [%rd1+8];
	ld.global.u32 	%r35, [program+8];
	setp.ne.s32 	%p37, %r34, %r35;
	@%p37 bra 	$L__BB0_66;
	ld.local.u32 	%r36, [%rd1+12];
	ld.global.u32 	%r37, [program+12];
	setp.ne.s32 	%p38, %r36, %r37;
	@%p38 bra 	$L__BB0_66;
	ld.local.u32 	%r38, [%rd1+16];
	ld.global.u32 	%r39, [program+16];
	setp.ne.s32 	%p39, %r38, %r39;
	@%p39 bra 	$L__BB0_66;
	ld.local.u32 	%r40, [%rd1+20];
	ld.global.u32 	%r41, [program+20];
	setp.ne.s32 	%p40, %r40, %r41;
	@%p40 bra 	$L__BB0_66;
	ld.local.u32 	%r42, [%rd1+24];
	ld.global.u32 	%r43, [program+24];
	setp.ne.s32 	%p41, %r42, %r43;
	@%p41 bra 	$L__BB0_66;
	ld.local.u32 	%r44, [%rd1+28];
	ld.global.u32 	%r45, [program+28];
	setp.ne.s32 	%p42, %r44, %r45;
	@%p42 bra 	$L__BB0_66;
	ld.local.u32 	%r46, [%rd1+32];
	ld.global.u32 	%r47, [program+32];
	setp.ne.s32 	%p43, %r46, %r47;
	@%p43 bra 	$L__BB0_66;
	ld.local.u32 	%r48, [%rd1+36];
	ld.global.u32 	%r49, [program+36];
	setp.ne.s32 	%p44, %r48, %r49;
	@%p44 bra 	$L__BB0_66;
	ld.local.u32 	%r50, [%rd1+40];
	ld.global.u32 	%r51, [program+40];
	setp.ne.s32 	%p45, %r50, %r51;
	@%p45 bra 	$L__BB0_66;
	ld.local.u32 	%r52, [%rd1+44];
	ld.global.u32 	%r53, [program+44];
	setp.ne.s32 	%p46, %r52, %r53;
	@%p46 bra 	$L__BB0_66;
	ld.local.u32 	%r54, [%rd1+48];
	ld.global.u32 	%r55, [program+48];
	setp.ne.s32 	%p47, %r54, %r55;
	@%p47 bra 	$L__BB0_66;
	ld.local.u32 	%r56, [%rd1+52];
	ld.global.u32 	%r57, [program+52];
	setp.ne.s32 	%p48, %r56, %r57;
	@%p48 bra 	$L__BB0_66;
	ld.local.u32 	%r58, [%rd1+56];
	ld.global.u32 	%r59, [program+56];
	setp.ne.s32 	%p49, %r58, %r59;
	@%p49 bra 	$L__BB0_66;
	ld.local.u32 	%r60, [%rd1+60];
	ld.global.u32 	%r61, [program+60];
	setp.ne.s32 	%p50, %r60, %r61;
	@%p50 bra 	$L__BB0_66;
	st.local.u64 	[%rd2], %rd4;
	mov.u64 	%rd63, $str$1;
	cvta.global.u64 	%rd64, %rd63;
	{ // callseq 1, 0
	.param .b64 param0;
	st.param.b64 	[param0], %rd64;
	.param .b64 param1;
	st.param.b64 	[param1], %rd33;
	.param .b32 retval0;
	call.uni (retval0), 
	vprintf, 
	(
	param0, 
	param1
	);
	ld.param.b32 	%r62, [retval0];
	} // callseq 1
$L__BB0_66:
	ret;

}


// ===== COMPILED SASS (sm_100) =====

	.target	sm_100

	.elftype	@"ET_EXEC"


//--------------------- .note.nv.tkinfo           --------------------------
	.section	.note.nv.tkinfo,"",@"SHT_NOTE"
	.sectionflags	@"SHF_NOTE_NV_TKINFO"
	.tkinfo
        /*0018*/ 	.word	0x00000002
        /*0030*/ 	.string	""
        /*0030*/ 	.string	"ptxas"
        /*0030*/ 	.string	"Cuda compilation tools, release 13.0, V13.0.88"
        /*0030*/ 	.string	"Build cuda_13.0.r13.0/compiler.36424714_0"
        /*0030*/ 	.string	"-arch sm_100 -m 64 "



//--------------------- .note.nv.cuinfo           --------------------------
	.section	.note.nv.cuinfo,"",@"SHT_NOTE"
	.sectionflags	@"SHF_NOTE_NV_CUINFO"
        /*0018*/ 	.short	0x0002
        /*001a*/ 	.short	0x0064
        /*001c*/ 	.short	0x0082
	.zero		2


//--------------------- .nv.info                  --------------------------
	.section	.nv.info,"",@"SHT_CUDA_INFO"
	.align	4


	//----- nvinfo : EIATTR_REGCOUNT
	.align		4
        /*0000*/ 	.byte	0x04, 0x2f
        /*0002*/ 	.short	(.L_8 - .L_7)
	.align		4
.L_7:
        /*0004*/ 	.word	index@(_Z12testValidityv)
        /*0008*/ 	.word	0x0000001a


	//----- nvinfo : EIATTR_FRAME_SIZE
	.align		4
.L_8:
        /*000c*/ 	.byte	0x04, 0x11
        /*000e*/ 	.short	(.L_10 - .L_9)
	.align		4
.L_9:
        /*0010*/ 	.word	index@(_Z12testValidityv)
        /*0014*/ 	.word	0x00000070


	//----- nvinfo : EIATTR_MIN_STACK_SIZE
	.align		4
.L_10:
        /*0018*/ 	.byte	0x04, 0x12
        /*001a*/ 	.short	(.L_12 - .L_11)
	.align		4
.L_11:
        /*001c*/ 	.word	index@(_Z12testValidityv)
        /*0020*/ 	.word	0x00000070
.L_12:


//--------------------- .nv.compat                --------------------------
	.section	.nv.compat,"",@"SHT_CUDA_COMPAT_INFO"
	.align	4
        /*0000*/ 	.byte	0x02, 0x09, 0x00, 0x00, 0x02, 0x02, 0x01, 0x00, 0x02, 0x05, 0x05, 0x00, 0x03, 0x07, 0x01, 0x01
        /*0010*/ 	.byte	0x02, 0x03, 0x00, 0x00, 0x02, 0x06, 0x01, 0x00, 0x04, 0x0b, 0x08, 0x00, 0x09, 0x00, 0x00, 0x00
        /*0020*/ 	.byte	0x00, 0x00, 0x00, 0x00


//--------------------- .nv.info._Z12testValidityv --------------------------
	.section	.nv.info._Z12testValidityv,"",@"SHT_CUDA_INFO"
	.sectionflags	@""
	.align	4


	//----- nvinfo : EIATTR_CUDA_API_VERSION
	.align		4
        /*0000*/ 	.byte	0x04, 0x37
        /*0002*/ 	.short	(.L_14 - .L_13)
.L_13:
        /*0004*/ 	.word	0x00000082


	//----- nvinfo : EIATTR_SPARSE_MMA_MASK
	.align		4
.L_14:
        /*0008*/ 	.byte	0x03, 0x50
        /*000a*/ 	.short	0x0000


	//----- nvinfo : EIATTR_MAXREG_COUNT
	.align		4
        /*000c*/ 	.byte	0x03, 0x1b
        /*000e*/ 	.short	0x00ff


	//----- nvinfo : EIATTR_EXTERNS
	.align		4
        /*0010*/ 	.byte	0x04, 0x0f
        /*0012*/ 	.short	(.L_16 - .L_15)


	//   ....[0]....
	.align		4
.L_15:
        /*0014*/ 	.word	index@(vprintf)


	//----- nvinfo : EIATTR_MERCURY_ISA_VERSION
	.align		4
.L_16:
        /*0018*/ 	.byte	0x03, 0x5f
        /*001a*/ 	.short	0x0101


	//----- nvinfo : EIATTR_VRC_CTA_INIT_COUNT
	.align		4
        /*001c*/ 	.byte	0x02, 0x4a
	.zero		1
	.zero		1


	//----- nvinfo : EIATTR_SYSCALL_OFFSETS
	.align		4
        /*0020*/ 	.byte	0x04, 0x46
        /*0022*/ 	.short	(.L_18 - .L_17)


	//   ....[0]....
.L_17:
        /*0024*/ 	.word	0x000002f0


	//   ....[1]....
        /*0028*/ 	.word	0x00001270


	//----- nvinfo : EIATTR_EXIT_INSTR_OFFSETS
	.align		4
.L_18:
        /*002c*/ 	.byte	0x04, 0x1c
        /*002e*/ 	.short	(.L_20 - .L_19)


	//   ....[0]....
.L_19:
        /*0030*/ 	.word	0x00000ed0


	//   ....[1]....
        /*0034*/ 	.word	0x00000f00


	//   ....[2]....
        /*0038*/ 	.word	0x00000f30


	//   ....[3]....
        /*003c*/ 	.word	0x00000f60


	//   ....[4]....
        /*0040*/ 	.word	0x00000fa0


	//   ....[5]....
        /*0044*/ 	.word	0x00000fd0


	//   ....[6]....
        /*0048*/ 	.word	0x00001000


	//   ....[7]....
        /*004c*/ 	.word	0x00001030


	//   ....[8]....
        /*0050*/ 	.word	0x00001070


	//   ....[9]....
        /*0054*/ 	.word	0x000010a0


	//   ....[10]....
        /*0058*/ 	.word	0x000010d0


	//   ....[11]....
        /*005c*/ 	.word	0x00001100


	//   ....[12]....
        /*0060*/ 	.word	0x00001140


	//   ....[13]....
        /*0064*/ 	.word	0x00001170


	//   ....[14]....
        /*0068*/ 	.word	0x000011a0


	//   ....[15]....
        /*006c*/ 	.word	0x000011d0


	//   ....[16]....
        /*0070*/ 	.word	0x00001280


	//----- nvinfo : EIATTR_CRS_STACK_SIZE
	.align		4
.L_20:
        /*0074*/ 	.byte	0x04, 0x1e
        /*0076*/ 	.short	(.L_22 - .L_21)
.L_21:
        /*0078*/ 	.word	0x00000000


	//----- nvinfo : EIATTR_SW_WAR
	.align		4
.L_22:
        /*007c*/ 	.byte	0x04, 0x36
        /*007e*/ 	.short	(.L_24 - .L_23)
.L_23:
        /*0080*/ 	.word	0x00000008
.L_24:


//--------------------- .nv.callgraph             --------------------------
	.section	.nv.callgraph,"",@"SHT_CUDA_CALLGRAPH"
	.align	4
	.sectionentsize	8
	.align		4
        /*0000*/ 	.word	0x00000000
	.align		4
        /*0004*/ 	.word	0xffffffff
	.align		4
        /*0008*/ 	.word	index@(_Z12testValidityv)
	.align		4
        /*000c*/ 	.word	index@(vprintf)
	.align		4
        /*0010*/ 	.word	0x00000000
	.align		4
        /*0014*/ 	.word	0xfffffffe
	.align		4
        /*0018*/ 	.word	0x00000000
	.align		4
        /*001c*/ 	.word	0xfffffffd
	.align		4
        /*0020*/ 	.word	0x00000000
	.align		4
        /*0024*/ 	.word	0xfffffffc


//--------------------- .nv.constant4             --------------------------
	.section	.nv.constant4,"a",@progbits
	.align	8
	.align		8
.nv.constant4:
        /*0000*/ 	.dword	vprintf
	.align		8
        /*0008*/ 	.dword	start_A
	.align		8
        /*0010*/ 	.dword	end_A
	.align		8
        /*0018*/ 	.dword	default_B
	.align		8
        /*0020*/ 	.dword	default_C
	.align		8
        /*0028*/ 	.dword	program
	.align		8
        /*0030*/ 	.dword	$str
	.align		8
        /*0038*/ 	.dword	$str$1


//--------------------- .text._Z12testValidityv   --------------------------
	.section	.text._Z12testValidityv,"ax",@progbits
	.align	128
        .global         _Z12testValidityv
        .type           _Z12testValidityv,@function
        .size           _Z12testValidityv,(.L_x_29 - _Z12testValidityv)
        .other          _Z12testValidityv,@"STO_CUDA_ENTRY STV_DEFAULT"
_Z12testValidityv:
.text._Z12testValidityv:
[----:B------:R-:W0:Y:S08]  /*0000*/  LDC R1, c[0x0][0x37c] ;  /* 0x0000df00ff017b82 */ /* 0x000e300000000800 */
[----:B------:R-:W1:Y:S01]  /*0010*/  LDC.64 R2, c[0x4][0x8] ;  /* 0x01000200ff027b82 */ /* 0x000e620000000a00 */
[----:B------:R-:W1:Y:S01]  /*0020*/  LDCU.64 UR36, c[0x0][0x358] ;  /* 0x00006b00ff2477ac */ /* 0x000e620008000a00 */
[----:B0-----:R-:W-:Y:S01]  /*0030*/  VIADD R1, R1, 0xffffff90 ;  /* 0xffffff9001017836 */ /* 0x001fe20000000000 */
[----:B-1----:R-:W2:Y:S01]  /*0040*/  LDG.E.64 R2, desc[UR36][R2.64] ;  /* 0x0000002402027981 */ /* 0x002ea2000c1e1b00 */
[----:B------:R-:W0:Y:S01]  /*0050*/  LDCU UR4, c[0x0][0x2fc] ;  /* 0x00005f80ff0477ac */ /* 0x000e220008000800 */
[----:B------:R-:W-:Y:S01]  /*0060*/  IMAD.MOV.U32 R15, RZ, RZ, RZ ;  /* 0x000000ffff0f7224 */ /* 0x000fe200078e00ff */
[----:B------:R-:W-:Y:S01]  /*0070*/  BSSY.RECONVERGENT B6, `(.L_x_0) ;  /* 0x0000029000067945 */ /* 0x000fe20003800200 */
[----:B------:R-:W1:Y:S01]  /*0080*/  S2R R13, SR_TID.Y ;  /* 0x00000000000d7919 */ /* 0x000e620000002200 */
[----:B------:R-:W3:Y:S01]  /*0090*/  LDCU UR5, c[0x0][0x370] ;  /* 0x00006e00ff0577ac */ /* 0x000ee20008000800 */
[----:B------:R-:W4:Y:S01]  /*00a0*/  LDC R10, c[0x0][0x360] ;  /* 0x0000d800ff0a7b82 */ /* 0x000f220000000800 */
[----:B------:R-:W-:Y:S01]  /*00b0*/  IMAD.MOV.U32 R4, RZ, RZ, -0x7d05f800 ;  /* 0x82fa0800ff047424 */ /* 0x000fe200078e00ff */
[----:B------:R-:W1:Y:S01]  /*00c0*/  S2R R12, SR_TID.X ;  /* 0x00000000000c7919 */ /* 0x000e620000002100 */
[----:B------:R-:W3:Y:S05]  /*00d0*/  S2R R9, SR_CTAID.Y ;  /* 0x0000000000097919 */ /* 0x000eea0000002600 */
[----:B------:R-:W4:Y:S01]  /*00e0*/  LDC R11, c[0x0][0x364] ;  /* 0x0000d900ff0b7b82 */ /* 0x000f220000000800 */
[----:B------:R-:W3:Y:S01]  /*00f0*/  S2R R8, SR_CTAID.X ;  /* 0x0000000000087919 */ /* 0x000ee20000002500 */
[----:B----4-:R-:W-:-:S02]  /*0100*/  IMAD R0, R10, R11, RZ ;  /* 0x0000000b0a007224 */ /* 0x010fc400078e02ff */
[----:B-1----:R-:W-:Y:S02]  /*0110*/  IMAD R14, R10, R13, R12 ;  /* 0x0000000d0a0e7224 */ /* 0x002fe400078e020c */
[----:B---3--:R-:W-:-:S04]  /*0120*/  IMAD R5, R9, UR5, R8 ;  /* 0x0000000509057c24 */ /* 0x008fc8000f8e0208 */
[----:B------:R-:W-:-:S04]  /*0130*/  IMAD.WIDE.U32 R14, R5, R0, R14 ;  /* 0x00000000050e7225 */ /* 0x000fc800078e000e */
[----:B------:R-:W-:Y:S01]  /*0140*/  IMAD.MOV.U32 R5, RZ, RZ, 0x44b ;  /* 0x0000044bff057424 */ /* 0x000fe200078e00ff */
[----:B--2---:R-:W-:Y:S02]  /*0150*/  IADD3 R16, P0, PT, R14, R2, RZ ;  /* 0x000000020e107210 */ /* 0x004fe40007f1e0ff */
[----:B------:R-:W1:Y:S03]  /*0160*/  LDC R2, c[0x0][0x2f8] ;  /* 0x0000be00ff027b82 */ /* 0x000e660000000800 */
[----:B------:R-:W-:Y:S02]  /*0170*/  IMAD.X R17, R15, 0x1, R3, P0 ;  /* 0x000000010f117824 */ /* 0x000fe400000e0603 */
[----:B------:R-:W-:-:S04]  /*0180*/  IMAD.WIDE.U32 R4, R16, 0x3a2e9c6d, R4 ;  /* 0x3a2e9c6d10047825 */ /* 0x000fc800078e0004 */
[----:B------:R-:W-:-:S04]  /*0190*/  IMAD R3, R17, 0x3a2e9c6d, RZ ;  /* 0x3a2e9c6d11037824 */ /* 0x000fc800078e02ff */
[----:B------:R-:W-:-:S04]  /*01a0*/  IMAD R3, R16, -0x71b831be, R3 ;  /* 0x8e47ce4210037824 */ /* 0x000fc800078e0203 */
[----:B------:R-:W-:-:S05]  /*01b0*/  IMAD.IADD R3, R5, 0x1, R3 ;  /* 0x0000000105037824 */ /* 0x000fca00078e0203 */
[----:B------:R-:W-:Y:S02]  /*01c0*/  SHF.R.W.U32 R0, R4, 0x9, R3 ;  /* 0x0000000904007819 */ /* 0x000fe40000001e03 */
[----:B------:R-:W-:Y:S02]  /*01d0*/  SHF.R.W.U32 R4, R3, 0x9, R4 ;  /* 0x0000000903047819 */ /* 0x000fe40000001e04 */
[----:B------:R-:W-:Y:S02]  /*01e0*/  ISETP.GT.U32.AND P0, PT, R0, 0x4b82fa08, PT ;  /* 0x4b82fa080000780c */ /* 0x000fe40003f04070 */
[----:B-1----:R-:W-:Y:S02]  /*01f0*/  IADD3 R2, P1, P2, R1, 0x40, R2 ;  /* 0x0000004001027810 */ /* 0x002fe40007a3e002 */
[----:B------:R-:W-:Y:S02]  /*0200*/  ISETP.GT.U32.AND.EX P0, PT, R4, 0x4, PT, P0 ;  /* 0x000000040400780c */ /* 0x000fe40003f04100 */
[----:B0-----:R-:W-:-:S11]  /*0210*/  IADD3.X R18, PT, PT, RZ, UR4, RZ, P1, P2 ;  /* 0x00000004ff127c10 */ /* 0x001fd60008fe44ff */
[----:B------:R-:W-:Y:S05]  /*0220*/  @P0 BRA `(.L_x_1) ;  /* 0x0000000000340947 */ /* 0x000fea0003800000 */
[----:B------:R-:W-:Y:S01]  /*0230*/  MOV R0, 0x0 ;  /* 0x0000000000007802 */ /* 0x000fe20000000f00 */
[----:B------:R0:W-:Y:S01]  /*0240*/  STL.128 [R1+0x50], R8 ;  /* 0x0000500801007387 */ /* 0x0001e20000100c00 */
[----:B------:R-:W1:Y:S01]  /*0250*/  LDCU.64 UR4, c[0x4][0x30] ;  /* 0x01000600ff0477ac */ /* 0x000e620008000a00 */
[----:B------:R-:W-:Y:S01]  /*0260*/  IMAD.MOV.U32 R6, RZ, RZ, R2 ;  /* 0x000000ffff067224 */ /* 0x000fe200078e0002 */
[----:B------:R0:W2:Y:S01]  /*0270*/  LDC.64 R22, c[0x4][R0] ;  /* 0x0100000000167b82 */ /* 0x0000a20000000a00 */
[----:B------:R0:W-:Y:S01]  /*0280*/  STL.64 [R1+0x48], R12 ;  /* 0x0000480c01007387 */ /* 0x0001e20000100a00 */
[----:B------:R-:W-:-:S03]  /*0290*/  IMAD.MOV.U32 R7, RZ, RZ, R18 ;  /* 0x000000ffff077224 */ /* 0x000fc600078e0012 */
[----:B------:R0:W-:Y:S04]  /*02a0*/  STL.64 [R1+0x60], R14 ;  /* 0x0000600e01007387 */ /* 0x0001e80000100a00 */
[----:B------:R0:W-:Y:S01]  /*02b0*/  STL.64 [R1+0x40], R16 ;  /* 0x0000401001007387 */ /* 0x0001e20000100a00 */
[----:B-1----:R-:W-:Y:S02]  /*02c0*/  IMAD.U32 R4, RZ, RZ, UR4 ;  /* 0x00000004ff047e24 */ /* 0x002fe4000f8e00ff */
[----:B------:R-:W-:-:S07]  /*02d0*/  IMAD.U32 R5, RZ, RZ, UR5 ;  /* 0x00000005ff057e24 */ /* 0x000fce000f8e00ff */
[----:B------:R-:W-:-:S07]  /*02e0*/  LEPC R20, `(.L_x_1) ;  /* 0x000000001014794e */ /* 0x000fce0000000000 */
[----:B0-2---:R-:W-:Y:S05]  /*02f0*/  CALL.ABS.NOINC R22 ;  /* 0x0000000016007343 */ /* 0x005fea0003c00000 */
.L_x_1:
[----:B------:R-:W-:Y:S05]  /*0300*/  BSYNC.RECONVERGENT B6 ;  /* 0x0000000000067941 */ /* 0x000fea0003800200 */
.L_x_0:
[----:B------:R-:W0:Y:S08]  /*0310*/  LDC.64 R4, c[0x4][0x18] ;  /* 0x01000600ff047b82 */ /* 0x000e300000000a00 */
[----:B------:R-:W1:Y:S08]  /*0320*/  LDC.64 R6, c[0x4][0x20] ;  /* 0x01000800ff067b82 */ /* 0x000e700000000a00 */
[----:B------:R-:W2:Y:S01]  /*0330*/  LDC.64 R8, c[0x4][0x28] ;  /* 0x01000a00ff087b82 */ /* 0x000ea20000000a00 */
[----:B0-----:R-:W5:Y:S04]  /*0340*/  LDG.E.64 R4, desc[UR36][R4.64] ;  /* 0x0000002404047981 */ /* 0x001f68000c1e1b00 */
[----:B-1----:R-:W5:Y:S01]  /*0350*/  LDG.E.64 R6, desc[UR36][R6.64] ;  /* 0x0000002406067981 */ /* 0x002f62000c1e1b00 */
[----:B------:R-:W-:Y:S01]  /*0360*/  BSSY.RECONVERGENT B1, `(.L_x_2) ;  /* 0x00000b2000017945 */ /* 0x000fe20003800200 */
[----:B------:R-:W-:Y:S01]  /*0370*/  IMAD.MOV.U32 R3, RZ, RZ, RZ ;  /* 0x000000ffff037224 */ /* 0x000fe200078e00ff */
[----:B------:R-:W-:Y:S01]  /*0380*/  MOV R11, R17 ;  /* 0x00000011000b7202 */ /* 0x000fe20000000f00 */
[----:B------:R-:W-:-:S02]  /*0390*/  IMAD.MOV.U32 R10, RZ, RZ, RZ ;  /* 0x000000ffff0a7224 */ /* 0x000fc400078e00ff */
[----:B------:R-:W-:-:S07]  /*03a0*/  IMAD.MOV.U32 R0, RZ, RZ, R16 ;  /* 0x000000ffff007224 */ /* 0x000fce00078e0010 */
.L_x_26:
[----:B0-2---:R-:W-:-:S05]  /*03b0*/  IMAD.WIDE R12, R3, 0x4, R8 ;  /* 0x00000004030c7825 */ /* 0x005fca00078e0208 */
[----:B------:R-:W2:Y:S04]  /*03c0*/  LDG.E R14, desc[UR36][R12.64] ;  /* 0x000000240c0e7981 */ /* 0x000ea8000c1e1900 */
[----:B-----5:R0:W5:Y:S01]  /*03d0*/  LDG.E R15, desc[UR36][R12.64+0x4] ;  /* 0x000004240c0f7981 */ /* 0x020162000c1e1900 */
[----:B------:R-:W-:Y:S01]  /*03e0*/  BSSY.RECONVERGENT B0, `(.L_x_3) ;  /* 0x00000a6000007945 */ /* 0x000fe20003800200 */
[----:B--2---:R-:W-:-:S13]  /*03f0*/  ISETP.GT.AND P0, PT, R14, 0x3, PT ;  /* 0x000000030e00780c */ /* 0x004fda0003f04270 */
[----:B0-----:R-:W-:Y:S05]  /*0400*/  @P0 BRA `(.L_x_4) ;  /* 0x0000000400240947 */ /* 0x001fea0003800000 */
[----:B------:R-:W-:-:S13]  /*0410*/  ISETP.GT.AND P0, PT, R14, 0x1, PT ;  /* 0x000000010e00780c */ /* 0x000fda0003f04270 */
[----:B------:R-:W-:Y:S05]  /*0420*/  @P0 BRA `(.L_x_5) ;  /* 0x00000000007c0947 */ /* 0x000fea0003800000 */
[----:B------:R-:W-:Y:S01]  /*0430*/  ISETP.NE.AND P0, PT, R14, RZ, PT ;  /* 0x000000ff0e00720c */ /* 0x000fe20003f05270 */
[----:B------:R-:W-:-:S12]  /*0440*/  BSSY.RECONVERGENT B2, `(.L_x_6) ;  /* 0x000001c000027945 */ /* 0x000fd80003800200 */
[----:B------:R-:W-:Y:S05]  /*0450*/  @!P0 BRA `(.L_x_7) ;  /* 0x0000000000288947 */ /* 0x000fea0003800000 */
[----:B------:R-:W-:Y:S01]  /*0460*/  ISETP.NE.AND P0, PT, R14, 0x1, PT ;  /* 0x000000010e00780c */ /* 0x000fe20003f05270 */
[----:B------:R-:W-:Y:S02]  /*0470*/  IMAD.MOV.U32 R14, RZ, RZ, R0 ;  /* 0x000000ffff0e7224 */ /* 0x000fe400078e0000 */
[----:B------:R-:W-:-:S10]  /*0480*/  IMAD.MOV.U32 R19, RZ, RZ, R11 ;  /* 0x000000ffff137224 */ /* 0x000fd400078e000b */
[----:B------:R-:W-:Y:S05]  /*0490*/  @P0 BRA `(.L_x_8) ;  /* 0x0000000000580947 */ /* 0x000fea0003800000 */
[----:B-----5:R-:W-:Y:S01]  /*04a0*/  SHF.R.S32.HI R12, RZ, 0x1f, R15 ;  /* 0x0000001fff0c7819 */ /* 0x020fe2000001140f */
[----:B------:R-:W-:Y:S01]  /*04b0*/  IMAD.MOV.U32 R14, RZ, RZ, R0 ;  /* 0x000000ffff0e7224 */ /* 0x000fe200078e0000 */
[----:B------:R-:W-:Y:S01]  /*04c0*/  LOP3.LUT R4, R4, R15, RZ, 0x3c, !PT ;  /* 0x0000000f04047212 */ /* 0x000fe200078e3cff */
[----:B------:R-:W-:Y:S01]  /*04d0*/  IMAD.MOV.U32 R19, RZ, RZ, R11 ;  /* 0x000000ffff137224 */ /* 0x000fe200078e000b */
[----:B------:R-:W-:Y:S01]  /*04e0*/  LOP3.LUT R5, R5, R12, RZ, 0x3c, !PT ;  /* 0x0000000c05057212 */ /* 0x000fe200078e3cff */
[----:B------:R-:W-:Y:S06]  /*04f0*/  BRA `(.L_x_8) ;  /* 0x0000000000407947 */ /* 0x000fec0003800000 */
.L_x_7:
[----:B-----5:R-:W-:Y:S01]  /*0500*/  ISETP.GE.AND P0, PT, R15, 0x4, PT ;  /* 0x000000040f00780c */ /* 0x020fe20003f06270 */
[----:B------:R-:W-:Y:S01]  /*0510*/  BSSY.RECONVERGENT B3, `(.L_x_9) ;  /* 0x000000c000037945 */ /* 0x000fe20003800200 */
[----:B------:R-:W-:-:S11]  /*0520*/  IMAD.MOV.U32 R12, RZ, RZ, R15 ;  /* 0x000000ffff0c7224 */ /* 0x000fd600078e000f */
[----:B------:R-:W-:Y:S05]  /*0530*/  @!P0 BRA `(.L_x_10) ;  /* 0x0000000000248947 */ /* 0x000fea0003800000 */
[----:B------:R-:W-:Y:S01]  /*0540*/  ISETP.NE.AND P0, PT, R15, 0x4, PT ;  /* 0x000000040f00780c */ /* 0x000fe20003f05270 */
[----:B------:R-:W-:-:S12]  /*0550*/  IMAD.MOV.U32 R12, RZ, RZ, R0 ;  /* 0x000000ffff0c7224 */ /* 0x000fd800078e0000 */
[----:B------:R-:W-:Y:S05]  /*0560*/  @!P0 BRA `(.L_x_10) ;  /* 0x0000000000188947 */ /* 0x000fea0003800000 */
[----:B------:R-:W-:Y:S01]  /*0570*/  ISETP.NE.AND P0, PT, R15, 0x6, PT ;  /* 0x000000060f00780c */ /* 0x000fe20003f05270 */
[----:B------:R-:W-:-:S12]  /*0580*/  IMAD.MOV.U32 R12, RZ, RZ, R6 ;  /* 0x000000ffff0c7224 */ /* 0x000fd800078e0006 */
[----:B------:R-:W-:Y:S05]  /*0590*/  @!P0 BRA `(.L_x_10) ;  /* 0x00000000000c8947 */ /* 0x000fea0003800000 */
[----:B------:R-:W-:Y:S01]  /*05a0*/  ISETP.NE.AND P0, PT, R15, 0x5, PT ;  /* 0x000000050f00780c */ /* 0x000fe20003f05270 */
[----:B------:R-:W-:-:S12]  /*05b0*/  IMAD.MOV.U32 R12, RZ, RZ, R4 ;  /* 0x000000ffff0c7224 */ /* 0x000fd800078e0004 */
[----:B------:R-:W-:-:S07]  /*05c0*/  @P0 IMAD.MOV.U32 R12, RZ, RZ, -0x1 ;  /* 0xffffffffff0c0424 */ /* 0x000fce00078e00ff */
.L_x_10:
[----:B------:R-:W-:Y:S05]  /*05d0*/  BSYNC.RECONVERGENT B3 ;  /* 0x0000000000037941 */ /* 0x000fea0003800200 */
.L_x_9:
[-CC-:B------:R-:W-:Y:S02]  /*05e0*/  SHF.R.S64 R14, R0, R12.reuse, R11.reuse ;  /* 0x0000000c000e7219 */ /* 0x180fe4000000100b */
[----:B------:R-:W-:-:S07]  /*05f0*/  SHF.R.S32.HI R19, RZ, R12, R11 ;  /* 0x0000000cff137219 */ /* 0x000fce000001140b */
.L_x_8:
[----:B------:R-:W-:Y:S05]  /*0600*/  BSYNC.RECONVERGENT B2 ;  /* 0x0000000000027941 */ /* 0x000fea0003800200 */
.L_x_6:
[----:B------:R-:W-:Y:S05]  /*0610*/  BRA `(.L_x_11) ;  /* 0x0000000400fc7947 */ /* 0x000fea0003800000 */
.L_x_5:
[----:B------:R-:W-:-:S13]  /*0620*/  ISETP.NE.AND P0, PT, R14, 0x2, PT ;  /* 0x000000020e00780c */ /* 0x000fda0003f05270 */
[----:B------:R-:W-:Y:S05]  /*0630*/  @!P0 BRA `(.L_x_12) ;  /* 0x0000000000288947 */ /* 0x000fea0003800000 */
[----:B------:R-:W-:Y:S01]  /*0640*/  ISETP.NE.AND P0, PT, R14, 0x3, PT ;  /* 0x000000030e00780c */ /* 0x000fe20003f05270 */
[----:B------:R-:W-:Y:S02]  /*0650*/  IMAD.MOV.U32 R14, RZ, RZ, R0 ;  /* 0x000000ffff0e7224 */ /* 0x000fe400078e0000 */
[----:B------:R-:W-:-:S10]  /*0660*/  IMAD.MOV.U32 R19, RZ, RZ, R11 ;  /* 0x000000ffff137224 */ /* 0x000fd400078e000b */
[----:B------:R-:W-:Y:S05]  /*0670*/  @P0 BRA `(.L_x_11) ;  /* 0x0000000400e40947 */ /* 0x000fea0003800000 */
[----:B------:R-:W-:Y:S01]  /*0680*/  ISETP.NE.U32.AND P0, PT, R0, RZ, PT ;  /* 0x000000ff0000720c */ /* 0x000fe20003f05070 */
[----:B------:R-:W-:Y:S02]  /*0690*/  HFMA2 R14, -RZ, RZ, 0, 0 ;  /* 0x00000000ff0e7431 */ /* 0x000fe400000001ff */
[----:B------:R-:W-:Y:S01]  /*06a0*/  IMAD.MOV.U32 R19, RZ, RZ, RZ ;  /* 0x000000ffff137224 */ /* 0x000fe200078e00ff */
[----:B------:R-:W-:-:S13]  /*06b0*/  ISETP.NE.AND.EX P0, PT, R11, RZ, PT, P0 ;  /* 0x000000ff0b00720c */ /* 0x000fda0003f05300 */
[----:B------:R-:W-:Y:S05]  /*06c0*/  @!P0 BRA `(.L_x_11) ;  /* 0x0000000400d08947 */ /* 0x000fea0003800000 */
[----:B------:R-:W-:Y:S05]  /*06d0*/  BRA `(.L_x_13) ;  /* 0x0000000400d87947 */ /* 0x000fea0003800000 */
.L_x_12:
[----:B-----5:R-:W-:Y:S01]  /*06e0*/  ISETP.GE.AND P0, PT, R15, 0x4, PT ;  /* 0x000000040f00780c */ /* 0x020fe20003f06270 */
[----:B------:R-:W-:Y:S01]  /*06f0*/  BSSY.RECONVERGENT B2, `(.L_x_14) ;  /* 0x0000011000027945 */ /* 0x000fe20003800200 */
[--C-:B------:R-:W-:Y:S01]  /*0700*/  SHF.R.S32.HI R12, RZ, 0x1f, R15.reuse ;  /* 0x0000001fff0c7819 */ /* 0x100fe2000001140f */
[----:B------:R-:W-:-:S10]  /*0710*/  IMAD.MOV.U32 R13, RZ, RZ, R15 ;  /* 0x000000ffff0d7224 */ /* 0x000fd400078e000f */
[----:B------:R-:W-:Y:S05]  /*0720*/  @!P0 BRA `(.L_x_15) ;  /* 0x0000000000348947 */ /* 0x000fea0003800000 */
[----:B------:R-:W-:Y:S01]  /*0730*/  ISETP.NE.AND P0, PT, R15, 0x4, PT ;  /* 0x000000040f00780c */ /* 0x000fe20003f05270 */
[----:B------:R-:W-:Y:S02]  /*0740*/  IMAD.MOV.U32 R13, RZ, RZ, R0 ;  /* 0x000000ffff0d7224 */ /* 0x000fe400078e0000 */
        /* <DEDUP_REMOVED lines=9> */
[----:B------:R-:W-:Y:S02]  /*07e0*/  @P0 IMAD.MOV.U32 R13, RZ, RZ, -0x1 ;  /* 0xffffffffff0d0424 */ /* 0x000fe400078e00ff */
[----:B------:R-:W-:-:S07]  /*07f0*/  @P0 IMAD.MOV.U32 R12, RZ, RZ, -0x1 ;  /* 0xffffffffff0c0424 */ /* 0x000fce00078e00ff */
.L_x_15:
[----:B------:R-:W-:Y:S05]  /*0800*/  BSYNC.RECONVERGENT B2 ;  /* 0x0000000000027941 */ /* 0x000fea0003800200 */
.L_x_14:
[----:B------:R-:W-:Y:S01]  /*0810*/  SHF.R.S32.HI R4, RZ, 0x1f, R12 ;  /* 0x0000001fff047819 */ /* 0x000fe2000001140c */
[----:B------:R-:W-:Y:S01]  /*0820*/  IMAD.MOV.U32 R19, RZ, RZ, R11 ;  /* 0x000000ffff137224 */ /* 0x000fe200078e000b */
[----:B------:R-:W-:Y:S02]  /*0830*/  MOV R14, R0 ;  /* 0x00000000000e7202 */ /* 0x000fe40000000f00 */
[----:B------:R-:W-:-:S04]  /*0840*/  LEA.HI R4, P0, R4, R13, RZ, 0x3 ;  /* 0x0000000d04047211 */ /* 0x000fc800078118ff */
[----:B------:R-:W-:Y:S01]  /*0850*/  LOP3.LUT R4, R4, 0xfffffff8, RZ, 0xc0, !PT ;  /* 0xfffffff804047812 */ /* 0x000fe200078ec0ff */
[----:B------:R-:W-:-:S03]  /*0860*/  IMAD.X R5, RZ, RZ, R12, P0 ;  /* 0x000000ffff057224 */ /* 0x000fc600000e060c */
[----:B------:R-:W-:-:S05]  /*0870*/  IADD3 R4, P1, PT, R13, -R4, RZ ;  /* 0x800000040d047210 */ /* 0x000fca0007f3e0ff */
[----:B------:R-:W-:Y:S01]  /*0880*/  IMAD.X R5, R12, 0x1, ~R5, P1 ;  /* 0x000000010c057824 */ /* 0x000fe200008e0e05 */
[----:B------:R-:W-:Y:S07]  /*0890*/  BRA `(.L_x_11) ;  /* 0x00000004005c7947 */ /* 0x000fee0003800000 */
.L_x_4:
[----:B------:R-:W-:Y:S01]  /*08a0*/  ISETP.GT.AND P0, PT, R14, 0x5, PT ;  /* 0x000000050e00780c */ /* 0x000fe20003f04270 */
[----:B------:R-:W-:-:S12]  /*08b0*/  BSSY.RECONVERGENT B2, `(.L_x_11) ;  /* 0x0000055000027945 */ /* 0x000fd80003800200 */
[----:B------:R-:W-:Y:S05]  /*08c0*/  @P0 BRA `(.L_x_16) ;  /* 0x0000000000a00947 */ /* 0x000fea0003800000 */
[----:B------:R-:W-:-:S13]  /*08d0*/  ISETP.NE.AND P0, PT, R14, 0x4, PT ;  /* 0x000000040e00780c */ /* 0x000fda0003f05270 */
[----:B------:R-:W-:Y:S05]  /*08e0*/  @!P0 BRA `(.L_x_17) ;  /* 0x0000000000848947 */ /* 0x000fea0003800000 */
[----:B------:R-:W-:Y:S01]  /*08f0*/  ISETP.NE.AND P0, PT, R14, 0x5, PT ;  /* 0x000000050e00780c */ /* 0x000fe20003f05270 */
[----:B------:R-:W-:Y:S02]  /*0900*/  IMAD.MOV.U32 R14, RZ, RZ, R0 ;  /* 0x000000ffff0e7224 */ /* 0x000fe400078e0000 */
[----:B------:R-:W-:-:S10]  /*0910*/  IMAD.MOV.U32 R19, RZ, RZ, R11 ;  /* 0x000000ffff137224 */ /* 0x000fd400078e000b */
[----:B------:R-:W-:Y:S05]  /*0920*/  @P0 BRA `(.L_x_18) ;  /* 0x0000000400340947 */ /* 0x000fea0003800000 */
        /* <DEDUP_REMOVED lines=16> */
[----:B------:R-:W-:Y:S01]  /*0a30*/  @P0 MOV R14, 0xffffffff ;  /* 0xffffffff000e0802 */ /* 0x000fe20000000f00 */
[----:B------:R-:W-:-:S07]  /*0a40*/  @P0 IMAD.MOV.U32 R12, RZ, RZ, -0x1 ;  /* 0xffffffffff0c0424 */ /* 0x000fce00078e00ff */
.L_x_20:
[----:B------:R-:W-:Y:S05]  /*0a50*/  BSYNC.RECONVERGENT B3 ;  /* 0x0000000000037941 */ /* 0x000fea0003800200 */
.L_x_19:
[----:B------:R-:W-:Y:S01]  /*0a60*/  SHF.R.S32.HI R13, RZ, 0x1f, R12 ;  /* 0x0000001fff0d7819 */ /* 0x000fe2000001140c */
[C---:B------:R-:W-:Y:S02]  /*0a70*/  IMAD R12, R10.reuse, 0x4, R1 ;  /* 0x000000040a0c7824 */ /* 0x040fe400078e0201 */
[----:B------:R-:W-:Y:S01]  /*0a80*/  VIADD R10, R10, 0x1 ;  /* 0x000000010a0a7836 */ /* 0x000fe20000000000 */
[----:B------:R-:W-:Y:S01]  /*0a90*/  LEA.HI R13, R13, R14, RZ, 0x3 ;  /* 0x0000000e0d0d7211 */ /* 0x000fe200078f18ff */
[----:B------:R-:W-:-:S03]  /*0aa0*/  IMAD.MOV.U32 R19, RZ, RZ, R11 ;  /* 0x000000ffff137224 */ /* 0x000fc600078e000b */
[----:B------:R-:W-:-:S05]  /*0ab0*/  LOP3.LUT R13, R13, 0xfffffff8, RZ, 0xc0, !PT ;  /* 0xfffffff80d0d7812 */ /* 0x000fca00078ec0ff */
[----:B------:R-:W-:Y:S02]  /*0ac0*/  IMAD.IADD R13, R14, 0x1, -R13 ;  /* 0x000000010e0d7824 */ /* 0x000fe400078e0a0d */
[----:B------:R-:W-:-:S03]  /*0ad0*/  IMAD.MOV.U32 R14, RZ, RZ, R0 ;  /* 0x000000ffff0e7224 */ /* 0x000fc600078e0000 */
[----:B------:R0:W-:Y:S01]  /*0ae0*/  STL [R12], R13 ;  /* 0x0000000d0c007387 */ /* 0x0001e20000100800 */
[----:B------:R-:W-:Y:S05]  /*0af0*/  BRA `(.L_x_18) ;  /* 0x0000000000c07947 */ /* 0x000fea0003800000 */
.L_x_17:
[----:B------:R-:W-:Y:S01]  /*0b00*/  IMAD.MOV.U32 R14, RZ, RZ, R0 ;  /* 0x000000ffff0e7224 */ /* 0x000fe200078e0000 */
[----:B------:R-:W-:Y:S01]  /*0b10*/  LOP3.LUT R4, R6, R4, RZ, 0x3c, !PT ;  /* 0x0000000406047212 */ /* 0x000fe200078e3cff */
[----:B------:R-:W-:Y:S01]  /*0b20*/  IMAD.MOV.U32 R19, RZ, RZ, R11 ;  /* 0x000000ffff137224 */ /* 0x000fe200078e000b */
[----:B------:R-:W-:Y:S01]  /*0b30*/  LOP3.LUT R5, R7, R5, RZ, 0x3c, !PT ;  /* 0x0000000507057212 */ /* 0x000fe200078e3cff */
[----:B------:R-:W-:Y:S06]  /*0b40*/  BRA `(.L_x_18) ;  /* 0x0000000000ac7947 */ /* 0x000fec0003800000 */
.L_x_16:
        /* <DEDUP_REMOVED lines=8> */
[----:B------:R-:W-:-:S11]  /*0bd0*/  IMAD.MOV.U32 R12, RZ, RZ, R15 ;  /* 0x000000ffff0c7224 */ /* 0x000fd600078e000f */
[----:B------:R-:W-:Y:S05]  /*0be0*/  @!P0 BRA `(.L_x_23) ;  /* 0x0000000000248947 */ /* 0x000fea0003800000 */
[----:B------:R-:W-:Y:S02]  /*0bf0*/  ISETP.NE.AND P0, PT, R15, 0x4, PT ;  /* 0x000000040f00780c */ /* 0x000fe40003f05270 */
[----:B------:R-:W-:-:S11]  /*0c00*/  MOV R12, R0 ;  /* 0x00000000000c7202 */ /* 0x000fd60000000f00 */
[----:B------:R-:W-:Y:S05]  /*0c10*/  @!P0 BRA `(.L_x_23) ;  /* 0x0000000000188947 */ /* 0x000fea0003800000 */
[----:B------:R-:W-:Y:S01]  /*0c20*/  ISETP.NE.AND P0, PT, R15, 0x6, PT ;  /* 0x000000060f00780c */ /* 0x000fe20003f05270 */
[----:B------:R-:W-:-:S12]  /*0c30*/  IMAD.MOV.U32 R12, RZ, RZ, R6 ;  /* 0x000000ffff0c7224 */ /* 0x000fd800078e0006 */
[----:B------:R-:W-:Y:S05]  /*0c40*/  @!P0 BRA `(.L_x_23) ;  /* 0x00000000000c8947 */ /* 0x000fea0003800000 */
[----:B------:R-:W-:Y:S01]  /*0c50*/  ISETP.NE.AND P0, PT, R15, 0x5, PT ;  /* 0x000000050f00780c */ /* 0x000fe20003f05270 */
[----:B------:R-:W-:-:S12]  /*0c60*/  IMAD.MOV.U32 R12, RZ, RZ, R4 ;  /* 0x000000ffff0c7224 */ /* 0x000fd800078e0004 */
[----:B------:R-:W-:-:S07]  /*0c70*/  @P0 IMAD.MOV.U32 R12, RZ, RZ, -0x1 ;  /* 0xffffffffff0c0424 */ /* 0x000fce00078e00ff */
.L_x_23:
[----:B------:R-:W-:Y:S05]  /*0c80*/  BSYNC.RECONVERGENT B3 ;  /* 0x0000000000037941 */ /* 0x000fea0003800200 */
.L_x_22:
[----:B------:R-:W-:Y:S01]  /*0c90*/  IMAD.MOV.U32 R14, RZ, RZ, R0 ;  /* 0x000000ffff0e7224 */ /* 0x000fe200078e0000 */
[-CC-:B------:R-:W-:Y:S01]  /*0ca0*/  SHF.R.S64 R6, R0, R12.reuse, R11.reuse ;  /* 0x0000000c00067219 */ /* 0x180fe2000000100b */
[--C-:B------:R-:W-:Y:S01]  /*0cb0*/  IMAD.MOV.U32 R19, RZ, RZ, R11.reuse ;  /* 0x000000ffff137224 */ /* 0x100fe200078e000b */
[----:B------:R-:W-:Y:S01]  /*0cc0*/  SHF.R.S32.HI R7, RZ, R12, R11 ;  /* 0x0000000cff077219 */ /* 0x000fe2000001140b */
[----:B------:R-:W-:Y:S06]  /*0cd0*/  BRA `(.L_x_18) ;  /* 0x0000000000487947 */ /* 0x000fec0003800000 */
.L_x_21:
        /* <DEDUP_REMOVED lines=13> */
.L_x_25:
[----:B------:R-:W-:Y:S05]  /*0db0*/  BSYNC.RECONVERGENT B3 ;  /* 0x0000000000037941 */ /* 0x000fea0003800200 */
.L_x_24:
[----:B------:R-:W-:Y:S01]  /*0dc0*/  MOV R14, R0 ;  /* 0x00000000000e7202 */ /* 0x000fe20000000f00 */
[--C-:B------:R-:W-:Y:S01]  /*0dd0*/  IMAD.MOV.U32 R19, RZ, RZ, R11.reuse ;  /* 0x000000ffff137224 */ /* 0x100fe200078e000b */
[-CC-:B------:R-:W-:Y:S02]  /*0de0*/  SHF.R.S64 R4, R0, R12.reuse, R11.reuse ;  /* 0x0000000c00047219 */ /* 0x180fe4000000100b */
[----:B------:R-:W-:-:S07]  /*0df0*/  SHF.R.S32.HI R5, RZ, R12, R11 ;  /* 0x0000000cff057219 */ /* 0x000fce000001140b */
.L_x_18:
[----:B------:R-:W-:Y:S05]  /*0e00*/  BSYNC.RECONVERGENT B2 ;  /* 0x0000000000027941 */ /* 0x000fea0003800200 */
.L_x_11:
[----:B-----5:R-:W-:Y:S02]  /*0e10*/  VIADD R15, R3, 0x2 ;  /* 0x00000002030f7836 */ /* 0x020fe40000000000 */
[----:B------:R-:W-:Y:S02]  /*0e20*/  IMAD.MOV.U32 R0, RZ, RZ, R14 ;  /* 0x000000ffff007224 */ /* 0x000fe400078e000e */
[----:B------:R-:W-:-:S07]  /*0e30*/  IMAD.MOV.U32 R11, RZ, RZ, R19 ;  /* 0x000000ffff0b7224 */ /* 0x000fce00078e0013 */
.L_x_13:
[----:B------:R-:W-:Y:S05]  /*0e40*/  BSYNC.RECONVERGENT B0 ;  /* 0x0000000000007941 */ /* 0x000fea0003800200 */
.L_x_3:
[----:B-----5:R-:W-:Y:S01]  /*0e50*/  ISETP.GE.AND P0, PT, R15, 0x10, PT ;  /* 0x000000100f00780c */ /* 0x020fe20003f06270 */
[----:B------:R-:W-:-:S12]  /*0e60*/  IMAD.MOV.U32 R3, RZ, RZ, R15 ;  /* 0x000000ffff037224 */ /* 0x000fd800078e000f */
[----:B------:R-:W-:Y:S05]  /*0e70*/  @!P0 BRA `(.L_x_26) ;  /* 0xfffffff4004c8947 */ /* 0x000fea000383ffff */
[----:B------:R-:W-:Y:S05]  /*0e80*/  BSYNC.RECONVERGENT B1 ;  /* 0x0000000000017941 */ /* 0x000fea0003800200 */
.L_x_2:
[----:B------:R-:W1:Y:S01]  /*0e90*/  LDC.64 R8, c[0x4][0x28] ;  /* 0x01000a00ff087b82 */ /* 0x000e620000000a00 */
[----:B------:R-:W2:Y:S04]  /*0ea0*/  LDL.128 R4, [R1] ;  /* 0x0000000001047983 */ /* 0x000ea80000100c00 */
[----:B-1----:R-:W2:Y:S02]  /*0eb0*/  LDG.E R3, desc[UR36][R8.64] ;  /* 0x0000002408037981 */ /* 0x002ea4000c1e1900 */
[----:B--2---:R-:W-:-:S13]  /*0ec0*/  ISETP.NE.AND P0, PT, R4, R3, PT ;  /* 0x000000030400720c */ /* 0x004fda0003f05270 */
[----:B------:R-:W-:Y:S05]  /*0ed0*/  @P0 EXIT ;  /* 0x000000000000094d */ /* 0x000fea0003800000 */
[----:B------:R-:W2:Y:S02]  /*0ee0*/  LDG.E R0, desc[UR36][R8.64+0x4] ;  /* 0x0000042408007981 */ /* 0x000ea4000c1e1900 */
        /* <DEDUP_REMOVED lines=8> */
[----:B------:R-:W2:Y:S04]  /*0f70*/  LDG.E R3, desc[UR36][R8.64+0x10] ;  /* 0x0000102408037981 */ /* 0x000ea8000c1e1900 */
[----:B------:R-:W2:Y:S02]  /*0f80*/  LDL.128 R4, [R1+0x10] ;  /* 0x0000100001047983 */ /* 0x000ea40000100c00 */
        /* <DEDUP_REMOVED lines=37> */
[----:B------:R-:W-:Y:S01]  /*11e0*/  MOV R0, 0x0 ;  /* 0x0000000000007802 */ /* 0x000fe20000000f00 */
[----:B------:R1:W-:Y:S01]  /*11f0*/  STL.64 [R1+0x40], R16 ;  /* 0x0000401001007387 */ /* 0x0003e20000100a00 */
[----:B------:R-:W2:Y:S01]  /*1200*/  LDCU.64 UR4, c[0x4][0x38] ;  /* 0x01000700ff0477ac */ /* 0x000ea20008000a00 */
[----:B------:R-:W-:Y:S01]  /*1210*/  IMAD.MOV.U32 R6, RZ, RZ, R2 ;  /* 0x000000ffff067224 */ /* 0x000fe200078e0002 */
[----:B------:R1:W3:Y:S01]  /*1220*/  LDC.64 R8, c[0x4][R0] ;  /* 0x0100000000087b82 */ /* 0x0002e20000000a00 */
[----:B------:R-:W-:Y:S02]  /*1230*/  IMAD.MOV.U32 R7, RZ, RZ, R18 ;  /* 0x000000ffff077224 */ /* 0x000fe400078e0012 */
[----:B--2---:R-:W-:Y:S02]  /*1240*/  IMAD.U32 R4, RZ, RZ, UR4 ;  /* 0x00000004ff047e24 */ /* 0x004fe4000f8e00ff */
[----:B-1----:R-:W-:-:S07]  /*1250*/  IMAD.U32 R5, RZ, RZ, UR5 ;  /* 0x00000005ff057e24 */ /* 0x002fce000f8e00ff */
[----:B------:R-:W-:-:S07]  /*1260*/  LEPC R20, `(.L_x_27) ;  /* 0x000000001014794e */ /* 0x000fce0000000000 */
[----:B0--3--:R-:W-:Y:S05]  /*1270*/  CALL.ABS.NOINC R8 ;  /* 0x0000000008007343 */ /* 0x009fea0003c00000 */
.L_x_27:
[----:B------:R-:W-:Y:S05]  /*1280*/  EXIT ;  /* 0x000000000000794d */ /* 0x000fea0003800000 */
.L_x_28:
[----:B------:R-:W-:-:S00]  /*1290*/  BRA `(.L_x_28) ;  /* 0xfffffffc00fc7947 */ /* 0x000fc0000383ffff */
[----:B------:R-:W-:-:S00]  /*12a0*/  NOP ;  /* 0x0000000000007918 */ /* 0x000fc00000000000 */
        /* <DEDUP_REMOVED lines=13> */
.L_x_29:


//--------------------- .nv.global.init           --------------------------
	.section	.nv.global.init,"aw",@progbits
	.align	8
.nv.global.init:
	.type		start_A,@object
	.size		start_A,(end_A - start_A)
	.other		start_A,@"STV_DEFAULT STO_CUDA_MANAGED"
start_A:
        /*0000*/ 	.byte	0x00, 0x98, 0xe6, 0xab, 0x13, 0xad, 0x00, 0x00
	.type		end_A,@object
	.size		end_A,(program - end_A)
	.other		end_A,@"STV_DEFAULT STO_CUDA_MANAGED"
end_A:
        /*0008*/ 	.byte	0x00, 0xc0, 0x6f, 0x18, 0x51, 0x11, 0x00, 0x00
	.type		program,@object
	.size		program,($str$1 - program)
	.other		program,@"STV_DEFAULT STO_CUDA_MANAGED"
program:
        /*0010*/ 	.byte	0x02, 0x00, 0x00, 0x00, 0x04, 0x00, 0x00, 0x00, 0x01, 0x00, 0x00, 0x00, 0x02, 0x00, 0x00, 0x00
        /*0020*/ 	.byte	0x07, 0x00, 0x00, 0x00, 0x05, 0x00, 0x00, 0x00, 0x00, 0x00, 0x00, 0x00, 0x03, 0x00, 0x00, 0x00
        /*0030*/ 	.byte	0x04, 0x00, 0x00, 0x00, 0x07, 0x00, 0x00, 0x00, 0x01, 0x00, 0x00, 0x00, 0x07, 0x00, 0x00, 0x00
        /*0040*/ 	.byte	0x05, 0x00, 0x00, 0x00, 0x05, 0x00, 0x00, 0x00, 0x03, 0x00, 0x00, 0x00, 0x00, 0x00, 0x00, 0x00
	.type		$str$1,@object
	.size		$str$1,($str - $str$1)
$str$1:
        /*0050*/ 	.byte	0x53, 0x6f, 0x6c, 0x75, 0x74, 0x69, 0x6f, 0x6e, 0x3a, 0x20, 0x25, 0x6c, 0x6c, 0x64, 0x0a, 0x00
	.type		$str,@object
	.size		$str,(.L_5 - $str)
$str:
        /*0060*/ 	.byte	0x52, 0x65, 0x61, 0x63, 0x68, 0x65, 0x64, 0x3a, 0x20, 0x25, 0x6c, 0x6c, 0x64, 0x2c, 0x20, 0x25
        /*0070*/ 	.byte	0x64, 0x2c, 0x20, 0x25, 0x64, 0x2c, 0x20, 0x25, 0x64, 0x2c, 0x20, 0x25, 0x64, 0x2c, 0x20, 0x25
        /*0080*/ 	.byte	0x64, 0x2c, 0x20, 0x25, 0x64, 0x2c, 0x20, 0x25, 0x6c, 0x6c, 0x64, 0x0a, 0x00
.L_5:


//--------------------- .nv.shared.reserved.0     --------------------------
	.section	.nv.shared.reserved.0,"aw",@nobits
	.weak		__nv_reservedSMEM_offset_0_alias
	.size		__nv_reservedSMEM_offset_0_alias, 0, 64
	.other		__nv_reservedSMEM_offset_0_alias,@"STO_CUDA_RESERVED_SHARED STV_DEFAULT"
__nv_reservedSMEM_offset_0_alias:
	.zero		0
	.zero		64


//--------------------- .nv.global                --------------------------
	.section	.nv.global,"aw",@nobits
	.align	8
.nv.global:
	.type		default_B,@object
	.size		default_B,(default_C - default_B)
	.other		default_B,@"STV_DEFAULT STO_CUDA_MANAGED"
default_B:
	.zero		8
	.type		default_C,@object
	.size		default_C,(.L_3 - default_C)
	.other		default_C,@"STV_DEFAULT STO_CUDA_MANAGED"
default_C:
	.zero		8
.L_3:


//--------------------- .nv.constant0._Z12testValidityv --------------------------
	.section	.nv.constant0._Z12testValidityv,"a",@progbits
	.sectionflags	@""
	.align	4
.nv.constant0._Z12testValidityv:
	.zero		896


//--------------------- SYMBOLS --------------------------

	.type		.nv.reservedSmem.offset0,@object
	.size		.nv.reservedSmem.offset0,0x4
	.type		vprintf,@function
